	.headerflags	@"EF_CUDA_TEXMODE_UNIFIED EF_CUDA_64BIT_ADDRESS EF_CUDA_SM75 EF_CUDA_VIRTUAL_SM(EF_CUDA_SM70)"
	.elftype	@"ET_EXEC"


//--------------------- .nv.info                  --------------------------
	.section	.nv.info,"",@"SHT_CUDA_INFO"
	.align	4


	//----- nvinfo : EIATTR_REGCOUNT
	.align		4
        /*0000*/ 	.byte	0x04, 0x2f
        /*0002*/ 	.short	(.L_1 - .L_0)
	.align		4
.L_0:
        /*0004*/ 	.word	index@(_Z12matrixMulGPUPiS_S_iii)
        /*0008*/ 	.word	0x00000021


	//----- nvinfo : EIATTR_MIN_STACK_SIZE
	.align		4
.L_1:
        /*000c*/ 	.byte	0x04, 0x12
        /*000e*/ 	.short	(.L_3 - .L_2)
	.align		4
.L_2:
        /*0010*/ 	.word	index@($__internal_0_$__cuda_sm20_div_u64)
        /*0014*/ 	.word	0x00000000


	//----- nvinfo : EIATTR_FRAME_SIZE
	.align		4
.L_3:
        /*0018*/ 	.byte	0x04, 0x11
        /*001a*/ 	.short	(.L_5 - .L_4)
	.align		4
.L_4:
        /*001c*/ 	.word	index@($__internal_0_$__cuda_sm20_div_u64)
        /*0020*/ 	.word	0x00000000


	//----- nvinfo : EIATTR_MIN_STACK_SIZE
	.align		4
.L_5:
        /*0024*/ 	.byte	0x04, 0x12
        /*0026*/ 	.short	(.L_7 - .L_6)
	.align		4
.L_6:
        /*0028*/ 	.word	index@(_Z12matrixMulGPUPiS_S_iii)
        /*002c*/ 	.word	0x00000000


	//----- nvinfo : EIATTR_FRAME_SIZE
	.align		4
.L_7:
        /*0030*/ 	.byte	0x04, 0x11
        /*0032*/ 	.short	(.L_9 - .L_8)
	.align		4
.L_8:
        /*0034*/ 	.word	index@(_Z12matrixMulGPUPiS_S_iii)
        /*0038*/ 	.word	0x00000000


	//----- nvinfo : EIATTR_REGCOUNT
	.align		4
.L_9:
        /*003c*/ 	.byte	0x04, 0x2f
        /*003e*/ 	.short	(.L_11 - .L_10)
	.align		4
.L_10:
        /*0040*/ 	.word	index@(_Z16setScalarItemGPUiPiii)
        /*0044*/ 	.word	0x0000000c


	//----- nvinfo : EIATTR_MIN_STACK_SIZE
	.align		4
.L_11:
        /*0048*/ 	.byte	0x04, 0x12
        /*004a*/ 	.short	(.L_13 - .L_12)
	.align		4
.L_12:
        /*004c*/ 	.word	index@(_Z16setScalarItemGPUiPiii)
        /*0050*/ 	.word	0x00000000


	//----- nvinfo : EIATTR_FRAME_SIZE
	.align		4
.L_13:
        /*0054*/ 	.byte	0x04, 0x11
        /*0056*/ 	.short	(.L_15 - .L_14)
	.align		4
.L_14:
        /*0058*/ 	.word	index@(_Z16setScalarItemGPUiPiii)
        /*005c*/ 	.word	0x00000000


	//----- nvinfo : EIATTR_MIN_STACK_SIZE
	.align		4
.L_15:
        /*0060*/ 	.byte	0x04, 0x12
        /*0062*/ 	.short	(.L_17 - .L_16)
	.align		4
.L_16:
        /*0064*/ 	.word	index@(_Z16setScalarItemGPUiPiii)
        /*0068*/ 	.word	0x00000000


	//----- nvinfo : EIATTR_MIN_STACK_SIZE
	.align		4
.L_17:
        /*006c*/ 	.byte	0x04, 0x12
        /*006e*/ 	.short	(.L_19 - .L_18)
	.align		4
.L_18:
        /*0070*/ 	.word	index@(_Z12matrixMulGPUPiS_S_iii)
        /*0074*/ 	.word	0x00000000
.L_19:


//--------------------- .nv.info._Z16setScalarItemGPUiPiii --------------------------
	.section	.nv.info._Z16setScalarItemGPUiPiii,"",@"SHT_CUDA_INFO"
	.sectionflags	@""
	.align	4


	//----- nvinfo : EIATTR_SW_WAR
	.align		4
        /*0000*/ 	.byte	0x04, 0x36
        /*0002*/ 	.short	(.L_21 - .L_20)
.L_20:
        /*0004*/ 	.word	0x00000001


	//----- nvinfo : EIATTR_CUDA_API_VERSION
	.align		4
.L_21:
        /*0008*/ 	.byte	0x04, 0x37
        /*000a*/ 	.short	(.L_23 - .L_22)
.L_22:
        /*000c*/ 	.word	0x0000007c


	//----- nvinfo : EIATTR_PARAM_CBANK
	.align		4
.L_23:
        /*0010*/ 	.byte	0x04, 0x0a
        /*0012*/ 	.short	(.L_25 - .L_24)
	.align		4
.L_24:
        /*0014*/ 	.word	index@(.nv.constant0._Z16setScalarItemGPUiPiii)
        /*0018*/ 	.short	0x0160
        /*001a*/ 	.short	0x0018


	//----- nvinfo : EIATTR_CBANK_PARAM_SIZE
	.align		4
.L_25:
        /*001c*/ 	.byte	0x03, 0x19
        /*001e*/ 	.short	0x0018


	//----- nvinfo : EIATTR_KPARAM_INFO
	.align		4
        /*0020*/ 	.byte	0x04, 0x17
        /*0022*/ 	.short	(.L_27 - .L_26)
.L_26:
        /*0024*/ 	.word	0x00000000
        /*0028*/ 	.short	0x0003
        /*002a*/ 	.short	0x0014
        /*002c*/ 	.byte	0x00, 0xf0, 0x11, 0x00


	//----- nvinfo : EIATTR_KPARAM_INFO
	.align		4
.L_27:
        /*0030*/ 	.byte	0x04, 0x17
        /*0032*/ 	.short	(.L_29 - .L_28)
.L_28:
        /*0034*/ 	.word	0x00000000
        /*0038*/ 	.short	0x0002
        /*003a*/ 	.short	0x0010
        /*003c*/ 	.byte	0x00, 0xf0, 0x11, 0x00


	//----- nvinfo : EIATTR_KPARAM_INFO
	.align		4
.L_29:
        /*0040*/ 	.byte	0x04, 0x17
        /*0042*/ 	.short	(.L_31 - .L_30)
.L_30:
        /*0044*/ 	.word	0x00000000
        /*0048*/ 	.short	0x0001
        /*004a*/ 	.short	0x0008
        /*004c*/ 	.byte	0x00, 0xf0, 0x21, 0x00


	//----- nvinfo : EIATTR_KPARAM_INFO
	.align		4
.L_31:
        /*0050*/ 	.byte	0x04, 0x17
        /*0052*/ 	.short	(.L_33 - .L_32)
.L_32:
        /*0054*/ 	.word	0x00000000
        /*0058*/ 	.short	0x0000
        /*005a*/ 	.short	0x0000
        /*005c*/ 	.byte	0x00, 0xf0, 0x11, 0x00


	//----- nvinfo : EIATTR_MAXREG_COUNT
	.align		4
.L_33:
        /*0060*/ 	.byte	0x03, 0x1b
        /*0062*/ 	.short	0x00ff


	//----- nvinfo : EIATTR_EXIT_INSTR_OFFSETS
	.align		4
        /*0064*/ 	.byte	0x04, 0x1c
        /*0066*/ 	.short	(.L_35 - .L_34)


	//   ....[0]....
.L_34:
        /*0068*/ 	.word	0x00000090


	//   ....[1]....
        /*006c*/ 	.word	0x00000160


	//----- nvinfo : EIATTR_CRS_STACK_SIZE
	.align		4
.L_35:
        /*0070*/ 	.byte	0x04, 0x1e
        /*0072*/ 	.short	(.L_37 - .L_36)
.L_36:
        /*0074*/ 	.word	0x00000000
.L_37:


//--------------------- .nv.info._Z12matrixMulGPUPiS_S_iii --------------------------
	.section	.nv.info._Z12matrixMulGPUPiS_S_iii,"",@"SHT_CUDA_INFO"
	.sectionflags	@""
	.align	4


	//----- nvinfo : EIATTR_SW_WAR
	.align		4
        /*0000*/ 	.byte	0x04, 0x36
        /*0002*/ 	.short	(.L_39 - .L_38)
.L_38:
        /*0004*/ 	.word	0x00000001


	//----- nvinfo : EIATTR_CUDA_API_VERSION
	.align		4
.L_39:
        /*0008*/ 	.byte	0x04, 0x37
        /*000a*/ 	.short	(.L_41 - .L_40)
.L_40:
        /*000c*/ 	.word	0x0000007c


	//----- nvinfo : EIATTR_PARAM_CBANK
	.align		4
.L_41:
        /*0010*/ 	.byte	0x04, 0x0a
        /*0012*/ 	.short	(.L_43 - .L_42)
	.align		4
.L_42:
        /*0014*/ 	.word	index@(.nv.constant0._Z12matrixMulGPUPiS_S_iii)
        /*0018*/ 	.short	0x0160
        /*001a*/ 	.short	0x0024


	//----- nvinfo : EIATTR_CBANK_PARAM_SIZE
	.align		4
.L_43:
        /*001c*/ 	.byte	0x03, 0x19
        /*001e*/ 	.short	0x0024


	//----- nvinfo : EIATTR_KPARAM_INFO
	.align		4
        /*0020*/ 	.byte	0x04, 0x17
        /*0022*/ 	.short	(.L_45 - .L_44)
.L_44:
        /*0024*/ 	.word	0x00000000
        /*0028*/ 	.short	0x0005
        /*002a*/ 	.short	0x0020
        /*002c*/ 	.byte	0x00, 0xf0, 0x11, 0x00


	//----- nvinfo : EIATTR_KPARAM_INFO
	.align		4
.L_45:
        /*0030*/ 	.byte	0x04, 0x17
        /*0032*/ 	.short	(.L_47 - .L_46)
.L_46:
        /*0034*/ 	.word	0x00000000
        /*0038*/ 	.short	0x0004
        /*003a*/ 	.short	0x001c
        /*003c*/ 	.byte	0x00, 0xf0, 0x11, 0x00


	//----- nvinfo : EIATTR_KPARAM_INFO
	.align		4
.L_47:
        /*0040*/ 	.byte	0x04, 0x17
        /*0042*/ 	.short	(.L_49 - .L_48)
.L_48:
        /*0044*/ 	.word	0x00000000
        /*0048*/ 	.short	0x0003
        /*004a*/ 	.short	0x0018
        /*004c*/ 	.byte	0x00, 0xf0, 0x11, 0x00


	//----- nvinfo : EIATTR_KPARAM_INFO
	.align		4
.L_49:
        /*0050*/ 	.byte	0x04, 0x17
        /*0052*/ 	.short	(.L_51 - .L_50)
.L_50:
        /*0054*/ 	.word	0x00000000
        /*0058*/ 	.short	0x0002
        /*005a*/ 	.short	0x0010
        /*005c*/ 	.byte	0x00, 0xf0, 0x21, 0x00


	//----- nvinfo : EIATTR_KPARAM_INFO
	.align		4
.L_51:
        /*0060*/ 	.byte	0x04, 0x17
        /*0062*/ 	.short	(.L_53 - .L_52)
.L_52:
        /*0064*/ 	.word	0x00000000
        /*0068*/ 	.short	0x0001
        /*006a*/ 	.short	0x0008
        /*006c*/ 	.byte	0x00, 0xf0, 0x21, 0x00


	//----- nvinfo : EIATTR_KPARAM_INFO
	.align		4
.L_53:
        /*0070*/ 	.byte	0x04, 0x17
        /*0072*/ 	.short	(.L_55 - .L_54)
.L_54:
        /*0074*/ 	.word	0x00000000
        /*0078*/ 	.short	0x0000
        /*007a*/ 	.short	0x0000
        /*007c*/ 	.byte	0x00, 0xf0, 0x21, 0x00


	//----- nvinfo : EIATTR_MAXREG_COUNT
	.align		4
.L_55:
        /*0080*/ 	.byte	0x03, 0x1b
        /*0082*/ 	.short	0x00ff


	//----- nvinfo : EIATTR_EXIT_INSTR_OFFSETS
	.align		4
        /*0084*/ 	.byte	0x04, 0x1c
        /*0086*/ 	.short	(.L_57 - .L_56)


	//   ....[0]....
.L_56:
        /*0088*/ 	.word	0x000000a0


	//   ....[1]....
        /*008c*/ 	.word	0x000001a0


	//   ....[2]....
        /*0090*/ 	.word	0x00001680


	//----- nvinfo : EIATTR_CRS_STACK_SIZE
	.align		4
.L_57:
        /*0094*/ 	.byte	0x04, 0x1e
        /*0096*/ 	.short	(.L_59 - .L_58)
.L_58:
        /*0098*/ 	.word	0x00000000
.L_59:


//--------------------- .nv.callgraph             --------------------------
	.section	.nv.callgraph,"",@"SHT_CUDA_CALLGRAPH"
	.align	4
	.sectionentsize	8
	.align		4
        /*0000*/ 	.word	0x00000000
	.align		4
        /*0004*/ 	.word	0xffffffff
	.align		4
        /*0008*/ 	.word	0x00000000
	.align		4
        /*000c*/ 	.word	0xfffffffe
	.align		4
        /*0010*/ 	.word	0x00000000
	.align		4
        /*0014*/ 	.word	0xfffffffd
	.align		4
        /*0018*/ 	.word	0x00000000
	.align		4
        /*001c*/ 	.word	0xfffffffc


//--------------------- .nv.rel.action            --------------------------
	.section	.nv.rel.action,"",@"SHT_CUDA_RELOCINFO"
	.align	8
	.sectionentsize	8
        /*0000*/ 	.byte	0x73, 0x00, 0x00, 0x00, 0x00, 0x00, 0x00, 0x00, 0x00, 0x00, 0x00, 0x11, 0x25, 0x00, 0x05, 0x36


//--------------------- .nv.constant0._Z16setScalarItemGPUiPiii --------------------------
	.section	.nv.constant0._Z16setScalarItemGPUiPiii,"a",@progbits
	.sectionflags	@""
	.align	4
.nv.constant0._Z16setScalarItemGPUiPiii:
	.zero		376


//--------------------- .nv.constant0._Z12matrixMulGPUPiS_S_iii --------------------------
	.section	.nv.constant0._Z12matrixMulGPUPiS_S_iii,"a",@progbits
	.sectionflags	@""
	.align	4
.nv.constant0._Z12matrixMulGPUPiS_S_iii:
	.zero		388


//--------------------- .text._Z16setScalarItemGPUiPiii --------------------------
	.section	.text._Z16setScalarItemGPUiPiii,"ax",@progbits
	.sectioninfo	@"SHI_REGISTERS=12"
	.align	128
        .global         _Z16setScalarItemGPUiPiii
        .type           _Z16setScalarItemGPUiPiii,@function
        .size           _Z16setScalarItemGPUiPiii,(.L_x_16 - _Z16setScalarItemGPUiPiii)
        .other          _Z16setScalarItemGPUiPiii,@"STO_CUDA_ENTRY STV_DEFAULT"
_Z16setScalarItemGPUiPiii:
.text._Z16setScalarItemGPUiPiii:
[----:B------:R-:W-:Y:S02]  /*0000*/  IMAD.MOV.U32 R1, RZ, RZ, c[0x0][0x28] ;  /* 0x00000a00ff017624 */ /* 0x000fe400078e00ff */
[----:B------:R-:W0:Y:S01]  /*0010*/  S2R R0, SR_CTAID.X ;  /* 0x0000000000007919 */ /* 0x000e220000002500 */
[----:B------:R-:W-:Y:S02]  /*0020*/  ULDC.64 UR4, c[0x0][0x170] ;  /* 0x00005c0000047ab9 */ /* 0x000fe40000000a00 */
[----:B------:R-:W-:Y:S01]  /*0030*/  UIMAD UR4, UR5, UR4, URZ ;  /* 0x00000004050472a4 */ /* 0x000fe2000f8e023f */
[----:B------:R-:W0:Y:S03]  /*0040*/  S2R R3, SR_TID.X ;  /* 0x0000000000037919 */ /* 0x000e260000002100 */
[----:B------:R-:W-:Y:S01]  /*0050*/  USHF.R.S32.HI UR5, URZ, 0x1f, UR4 ;  /* 0x0000001f3f057899 */ /* 0x000fe20008011404 */
[----:B0-----:R-:W-:-:S05]  /*0060*/  IMAD R0, R0, c[0x0][0x0], R3 ;  /* 0x0000000000007a24 */ /* 0x001fca00078e0203 */
[----:B------:R-:W-:-:S04]  /*0070*/  ISETP.GE.U32.AND P0, PT, R0, UR4, PT ;  /* 0x0000000400007c0c */ /* 0x000fc8000bf06070 */
[----:B------:R-:W-:-:S12]  /*0080*/  ISETP.GE.U32.AND.EX P0, PT, RZ, UR5, PT, P0 ;  /* 0x00000005ff007c0c */ /* 0x000fd8000bf06100 */
[----:B------:R-:W-:Y:S05]  /*0090*/  @P0 EXIT ;  /* 0x000000000000094d */ /* 0x000fea0003800000 */
[----:B------:R-:W-:Y:S02]  /*00a0*/  IMAD.MOV.U32 R5, RZ, RZ, RZ ;  /* 0x000000ffff057224 */ /* 0x000fe400078e00ff */
[----:B------:R-:W-:Y:S02]  /*00b0*/  IMAD.MOV.U32 R4, RZ, RZ, c[0x0][0xc] ;  /* 0x00000300ff047624 */ /* 0x000fe400078e00ff */
[----:B------:R-:W-:Y:S02]  /*00c0*/  IMAD.MOV.U32 R7, RZ, RZ, c[0x0][0x160] ;  /* 0x00005800ff077624 */ /* 0x000fe400078e00ff */
.L_x_0:
[----:B------:R-:W-:Y:S01]  /*00d0*/  LEA R2, P0, R0, c[0x0][0x168], 0x2 ;  /* 0x00005a0000027a11 */ /* 0x000fe200078010ff */
[----:B------:R-:W-:-:S03]  /*00e0*/  IMAD R9, R4, c[0x0][0x0], RZ ;  /* 0x0000000004097a24 */ /* 0x000fc600078e02ff */
[----:B------:R-:W-:Y:S02]  /*00f0*/  LEA.HI.X R3, R0, c[0x0][0x16c], R5, 0x2, P0 ;  /* 0x00005b0000037a11 */ /* 0x000fe400000f1405 */
[----:B------:R-:W-:-:S05]  /*0100*/  IADD3 R0, P0, R9, R0, RZ ;  /* 0x0000000009007210 */ /* 0x000fca0007f1e0ff */
[----:B------:R-:W-:Y:S01]  /*0110*/  IMAD.X R5, RZ, RZ, R5, P0 ;  /* 0x000000ffff057224 */ /* 0x000fe200000e0605 */
[----:B------:R0:W-:Y:S01]  /*0120*/  STG.E.SYS [R2], R7 ;  /* 0x0000000702007386 */ /* 0x0001e2000010e900 */
[----:B------:R-:W-:-:S04]  /*0130*/  ISETP.GE.U32.AND P0, PT, R0, UR4, PT ;  /* 0x0000000400007c0c */ /* 0x000fc8000bf06070 */
[----:B------:R-:W-:-:S12]  /*0140*/  ISETP.GE.U32.AND.EX P0, PT, R5, UR5, PT, P0 ;  /* 0x0000000505007c0c */ /* 0x000fd8000bf06100 */
[----:B0-----:R-:W-:Y:S05]  /*0150*/  @!P0 BRA `(.L_x_0) ;  /* 0xffffff7000008947 */ /* 0x001fea000383ffff */
[----:B------:R-:W-:Y:S05]  /*0160*/  EXIT ;  /* 0x000000000000794d */ /* 0x000fea0003800000 */
.L_x_1:
[----:B------:R-:W-:-:S00]  /*0170*/  BRA `(.L_x_1) ;  /* 0xfffffff000007947 */ /* 0x000fc0000383ffff */
.L_x_16:


//--------------------- .text._Z12matrixMulGPUPiS_S_iii --------------------------
	.section	.text._Z12matrixMulGPUPiS_S_iii,"ax",@progbits
	.sectioninfo	@"SHI_REGISTERS=33"
	.align	128
        .global         _Z12matrixMulGPUPiS_S_iii
        .type           _Z12matrixMulGPUPiS_S_iii,@function
        .size           _Z12matrixMulGPUPiS_S_iii,(.L_x_15 - _Z12matrixMulGPUPiS_S_iii)
        .other          _Z12matrixMulGPUPiS_S_iii,@"STO_CUDA_ENTRY STV_DEFAULT"
_Z12matrixMulGPUPiS_S_iii:
.text._Z12matrixMulGPUPiS_S_iii:
[----:B------:R-:W-:Y:S02]  /*0000*/  IMAD.MOV.U32 R1, RZ, RZ, c[0x0][0x28] ;  /* 0x00000a00ff017624 */ /* 0x000fe400078e00ff */
[----:B------:R-:W0:Y:S01]  /*0010*/  S2R R4, SR_CTAID.X ;  /* 0x0000000000047919 */ /* 0x000e220000002500 */
[----:B------:R-:W-:Y:S02]  /*0020*/  ULDC UR9, c[0x0][0x180] ;  /* 0x0000600000097ab9 */ /* 0x000fe40000000800 */
[----:B------:R-:W-:Y:S01]  /*0030*/  ULDC UR6, c[0x0][0x178] ;  /* 0x00005e0000067ab9 */ /* 0x000fe20000000800 */
[----:B------:R-:W0:Y:S01]  /*0040*/  S2R R3, SR_TID.X ;  /* 0x0000000000037919 */ /* 0x000e220000002100 */
[----:B------:R-:W-:-:S04]  /*0050*/  UIMAD UR6, UR9, UR6, URZ ;  /* 0x00000006090672a4 */ /* 0x000fc8000f8e023f */
[----:B------:R-:W-:Y:S01]  /*0060*/  USHF.R.S32.HI UR11, URZ, 0x1f, UR6 ;  /* 0x0000001f3f0b7899 */ /* 0x000fe20008011406 */
[----:B0-----:R-:W-:-:S05]  /*0070*/  IMAD R4, R4, c[0x0][0x0], R3 ;  /* 0x0000000004047a24 */ /* 0x001fca00078e0203 */
[----:B------:R-:W-:-:S04]  /*0080*/  ISETP.GE.U32.AND P0, PT, R4, UR6, PT ;  /* 0x0000000604007c0c */ /* 0x000fc8000bf06070 */
[----:B------:R-:W-:-:S12]  /*0090*/  ISETP.GE.U32.AND.EX P0, PT, RZ, UR11, PT, P0 ;  /* 0x0000000bff007c0c */ /* 0x000fd8000bf06100 */
[----:B------:R-:W-:Y:S05]  /*00a0*/  @P0 EXIT ;  /* 0x000000000000094d */ /* 0x000fea0003800000 */
[----:B------:R-:W-:Y:S01]  /*00b0*/  ISETP.LT.AND P0, PT, RZ, c[0x0][0x17c], PT ;  /* 0x00005f00ff007a0c */ /* 0x000fe20003f01270 */
[----:B------:R-:W-:Y:S01]  /*00c0*/  ULDC UR7, c[0x0][0xc] ;  /* 0x0000030000077ab9 */ /* 0x000fe20000000800 */
[----:B------:R-:W-:Y:S01]  /*00d0*/  IMAD.MOV.U32 R5, RZ, RZ, RZ ;  /* 0x000000ffff057224 */ /* 0x000fe200078e00ff */
[----:B------:R-:W-:Y:S02]  /*00e0*/  ULDC UR4, c[0x0][0x0] ;  /* 0x0000000000047ab9 */ /* 0x000fe40000000800 */
[----:B------:R-:W-:Y:S02]  /*00f0*/  USHF.R.S32.HI UR8, URZ, 0x1f, UR9 ;  /* 0x0000001f3f087899 */ /* 0x000fe40008011409 */
[----:B------:R-:W-:-:S05]  /*0100*/  UIMAD UR7, UR7, UR4, URZ ;  /* 0x00000004070772a4 */ /* 0x000fca000f8e023f */
[----:B------:R-:W-:Y:S05]  /*0110*/  @P0 BRA `(.L_x_2) ;  /* 0x0000009000000947 */ /* 0x000fea0003800000 */
.L_x_3:
[----:B------:R-:W-:-:S04]  /*0120*/  LEA R2, P0, R4, c[0x0][0x170], 0x2 ;  /* 0x00005c0004027a11 */ /* 0x000fc800078010ff */
[C---:B------:R-:W-:Y:S02]  /*0130*/  LEA.HI.X R3, R4.reuse, c[0x0][0x174], R5, 0x2, P0 ;  /* 0x00005d0004037a11 */ /* 0x040fe400000f1405 */
[----:B------:R-:W-:-:S05]  /*0140*/  IADD3 R4, P0, R4, UR7, RZ ;  /* 0x0000000704047c10 */ /* 0x000fca000ff1e0ff */
[----:B------:R-:W-:Y:S01]  /*0150*/  IMAD.X R5, RZ, RZ, R5, P0 ;  /* 0x000000ffff057224 */ /* 0x000fe200000e0605 */
[----:B------:R0:W-:Y:S01]  /*0160*/  STG.E.SYS [R2], RZ ;  /* 0x000000ff02007386 */ /* 0x0001e2000010e900 */
[----:B------:R-:W-:-:S04]  /*0170*/  ISETP.GE.U32.AND P0, PT, R4, UR6, PT ;  /* 0x0000000604007c0c */ /* 0x000fc8000bf06070 */
[----:B------:R-:W-:-:S12]  /*0180*/  ISETP.GE.U32.AND.EX P0, PT, R5, UR11, PT, P0 ;  /* 0x0000000b05007c0c */ /* 0x000fd8000bf06100 */
[----:B0-----:R-:W-:Y:S05]  /*0190*/  @!P0 BRA `(.L_x_3) ;  /* 0xffffff8000008947 */ /* 0x001fea000383ffff */
[----:B------:R-:W-:Y:S05]  /*01a0*/  EXIT ;  /* 0x000000000000794d */ /* 0x000fea0003800000 */
.L_x_2:
[----:B------:R-:W-:Y:S01]  /*01b0*/  IMAD.MOV.U32 R0, RZ, RZ, c[0x0][0x17c] ;  /* 0x00005f00ff007624 */ /* 0x000fe200078e00ff */
[----:B------:R-:W-:Y:S02]  /*01c0*/  USHF.L.U64.HI UR10, UR9, 0x2, UR8 ;  /* 0x00000002090a7899 */ /* 0x000fe40008010208 */
[----:B------:R-:W-:Y:S02]  /*01d0*/  USHF.L.U32 UR9, UR9, 0x2, URZ ;  /* 0x0000000209097899 */ /* 0x000fe4000800063f */
[C---:B------:R-:W-:Y:S02]  /*01e0*/  LOP3.LUT R18, R0.reuse, 0x3, RZ, 0xc0, !PT ;  /* 0x0000000300127812 */ /* 0x040fe400078ec0ff */
[----:B------:R-:W-:Y:S02]  /*01f0*/  IADD3 R20, R0, -0x1, RZ ;  /* 0xffffffff00147810 */ /* 0x000fe40007ffe0ff */
[----:B------:R-:W-:Y:S02]  /*0200*/  SHF.R.S32.HI R0, RZ, 0x1f, R0 ;  /* 0x0000001fff007819 */ /* 0x000fe40000011400 */
[----:B------:R-:W-:-:S02]  /*0210*/  IADD3 R6, -R18, c[0x0][0x17c], RZ ;  /* 0x00005f0012067a10 */ /* 0x000fc40007ffe1ff */
.L_x_13:
[C---:B012---:R-:W-:Y:S01]  /*0220*/  LEA R2, P0, R4.reuse, c[0x0][0x170], 0x2 ;  /* 0x00005c0004027a11 */ /* 0x047fe200078010ff */
[----:B------:R-:W-:Y:S01]  /*0230*/  BMOV.32.CLEAR RZ, B0 ;  /* 0x0000000000ff7355 */ /* 0x000fe20000100000 */
[----:B------:R-:W-:Y:S01]  /*0240*/  LOP3.LUT R7, R5, UR8, RZ, 0xfc, !PT ;  /* 0x0000000805077c12 */ /* 0x000fe2000f8efcff */
[----:B------:R-:W-:Y:S01]  /*0250*/  BSSY B0, `(.L_x_4) ;  /* 0x0000024000007945 */ /* 0x000fe20003800000 */
[----:B------:R-:W-:-:S02]  /*0260*/  LEA.HI.X R3, R4, c[0x0][0x174], R5, 0x2, P0 ;  /* 0x00005d0004037a11 */ /* 0x000fc400000f1405 */
[----:B------:R-:W-:-:S06]  /*0270*/  ISETP.NE.U32.AND P0, PT, R7, RZ, PT ;  /* 0x000000ff0700720c */ /* 0x000fcc0003f05070 */
[----:B------:R0:W-:Y:S06]  /*0280*/  STG.E.SYS [R2], RZ ;  /* 0x000000ff02007386 */ /* 0x0001ec000010e900 */
[----:B------:R-:W-:Y:S05]  /*0290*/  @!P0 BRA `(.L_x_5) ;  /* 0x0000009000008947 */ /* 0x000fea0003800000 */
[----:B------:R-:W-:-:S03]  /*02a0*/  MOV R8, 0x2c0 ;  /* 0x000002c000087802 */ /* 0x000fc60000000f00 */
[----:B0-----:R-:W-:Y:S05]  /*02b0*/  CALL.REL.NOINC `($__internal_0_$__cuda_sm20_div_u64) ;  /* 0x000013d000007944 */ /* 0x001fea0003c00000 */
[----:B------:R-:W-:-:S05]  /*02c0*/  IADD3 R8, P0, RZ, -R12, RZ ;  /* 0x8000000cff087210 */ /* 0x000fca0007f1e0ff */
[----:B------:R-:W-:Y:S02]  /*02d0*/  IMAD.X R7, RZ, RZ, ~R13, P0 ;  /* 0x000000ffff077224 */ /* 0x000fe400000e0e0d */
[----:B------:R-:W-:-:S04]  /*02e0*/  IMAD.WIDE.U32 R10, R8, c[0x0][0x180], R4 ;  /* 0x00006000080a7a25 */ /* 0x000fc800078e0004 */
[----:B------:R-:W-:-:S04]  /*02f0*/  IMAD R7, R7, c[0x0][0x180], RZ ;  /* 0x0000600007077a24 */ /* 0x000fc800078e02ff */
[----:B------:R-:W-:-:S04]  /*0300*/  IMAD R7, R8, UR8, R7 ;  /* 0x0000000808077c24 */ /* 0x000fc8000f8e0207 */
[----:B------:R-:W-:Y:S01]  /*0310*/  IMAD.IADD R7, R11, 0x1, R7 ;  /* 0x000000010b077824 */ /* 0x000fe200078e0207 */
[----:B------:R-:W-:Y:S05]  /*0320*/  BRA `(.L_x_6) ;  /* 0x0000016000007947 */ /* 0x000fea0003800000 */
.L_x_5:
[----:B------:R-:W1:Y:S01]  /*0330*/  I2F.U32.RP R7, c[0x0][0x180] ;  /* 0x0000600000077b06 */ /* 0x000e620000209000 */
[----:B------:R-:W-:Y:S01]  /*0340*/  ISETP.NE.U32.AND P2, PT, RZ, c[0x0][0x180], PT ;  /* 0x00006000ff007a0c */ /* 0x000fe20003f45070 */
[----:B------:R-:W-:-:S06]  /*0350*/  IMAD.MOV.U32 R13, RZ, RZ, RZ ;  /* 0x000000ffff0d7224 */ /* 0x000fcc00078e00ff */
[----:B-1----:R-:W1:Y:S02]  /*0360*/  MUFU.RCP R7, R7 ;  /* 0x0000000700077308 */ /* 0x002e640000001000 */
[----:B-1----:R-:W-:Y:S01]  /*0370*/  IADD3 R8, R7, 0xffffffe, RZ ;  /* 0x0ffffffe07087810 */ /* 0x002fe20007ffe0ff */
[----:B------:R-:W-:-:S05]  /*0380*/  IMAD.MOV.U32 R7, RZ, RZ, RZ ;  /* 0x000000ffff077224 */ /* 0x000fca00078e00ff */
[----:B------:R1:W2:Y:S02]  /*0390*/  F2I.FTZ.U32.TRUNC.NTZ R9, R8 ;  /* 0x0000000800097305 */ /* 0x0002a4000021f000 */
[----:B-1----:R-:W-:Y:S02]  /*03a0*/  IMAD.MOV.U32 R8, RZ, RZ, RZ ;  /* 0x000000ffff087224 */ /* 0x002fe400078e00ff */
[----:B--2---:R-:W-:-:S04]  /*03b0*/  IMAD.MOV R11, RZ, RZ, -R9 ;  /* 0x000000ffff0b7224 */ /* 0x004fc800078e0a09 */
[----:B------:R-:W-:-:S04]  /*03c0*/  IMAD R11, R11, c[0x0][0x180], RZ ;  /* 0x000060000b0b7a24 */ /* 0x000fc800078e02ff */
[----:B------:R-:W-:-:S06]  /*03d0*/  IMAD.HI.U32 R9, R9, R11, R8 ;  /* 0x0000000b09097227 */ /* 0x000fcc00078e0008 */
[----:B------:R-:W-:-:S04]  /*03e0*/  IMAD.HI.U32 R12, R9, R4, RZ ;  /* 0x00000004090c7227 */ /* 0x000fc800078e00ff */
[----:B------:R-:W-:-:S04]  /*03f0*/  IMAD.MOV R9, RZ, RZ, -R12 ;  /* 0x000000ffff097224 */ /* 0x000fc800078e0a0c */
[----:B------:R-:W-:-:S05]  /*0400*/  IMAD R9, R9, c[0x0][0x180], R4 ;  /* 0x0000600009097a24 */ /* 0x000fca00078e0204 */
[----:B------:R-:W-:-:S12]  /*0410*/  ISETP.GE.U32.AND P0, PT, R9, c[0x0][0x180], PT ;  /* 0x0000600009007a0c */ /* 0x000fd80003f06070 */
[----:B------:R-:W-:Y:S02]  /*0420*/  @P0 IADD3 R9, R9, -c[0x0][0x180], RZ ;  /* 0x8000600009090a10 */ /* 0x000fe40007ffe0ff */
[----:B------:R-:W-:Y:S02]  /*0430*/  @P0 IADD3 R12, R12, 0x1, RZ ;  /* 0x000000010c0c0810 */ /* 0x000fe40007ffe0ff */
[----:B------:R-:W-:-:S12]  /*0440*/  ISETP.GE.U32.AND P1, PT, R9, c[0x0][0x180], PT ;  /* 0x0000600009007a0c */ /* 0x000fd80003f26070 */
[----:B------:R-:W-:-:S04]  /*0450*/  @P1 IADD3 R12, R12, 0x1, RZ ;  /* 0x000000010c0c1810 */ /* 0x000fc80007ffe0ff */
[----:B------:R-:W-:-:S05]  /*0460*/  @!P2 LOP3.LUT R12, RZ, c[0x0][0x180], RZ, 0x33, !PT ;  /* 0x00006000ff0caa12 */ /* 0x000fca00078e33ff */
[----:B------:R-:W-:-:S04]  /*0470*/  IMAD.MOV R9, RZ, RZ, -R12 ;  /* 0x000000ffff097224 */ /* 0x000fc800078e0a0c */
[----:B------:R-:W-:-:S03]  /*0480*/  IMAD R10, R9, c[0x0][0x180], R4 ;  /* 0x00006000090a7a24 */ /* 0x000fc600078e0204 */
.L_x_6:
[----:B------:R-:W-:Y:S05]  /*0490*/  BSYNC B0 ;  /* 0x0000000000007941 */ /* 0x000fea0003800000 */
.L_x_4:
[----:B------:R-:W-:Y:S01]  /*04a0*/  ISETP.GE.U32.AND P0, PT, R20, 0x3, PT ;  /* 0x000000031400780c */ /* 0x000fe20003f06070 */
[----:B------:R-:W-:Y:S02]  /*04b0*/  IMAD R11, R13, c[0x0][0x17c], RZ ;  /* 0x00005f000d0b7a24 */ /* 0x000fe400078e02ff */
[----:B------:R-:W-:-:S04]  /*04c0*/  IMAD.WIDE.U32 R8, R12, c[0x0][0x17c], RZ ;  /* 0x00005f000c087a25 */ /* 0x000fc800078e00ff */
[----:B------:R-:W-:Y:S02]  /*04d0*/  IMAD R11, R0, R12, R11 ;  /* 0x0000000c000b7224 */ /* 0x000fe400078e020b */
[----:B------:R-:W-:Y:S02]  /*04e0*/  IMAD.MOV.U32 R19, RZ, RZ, RZ ;  /* 0x000000ffff137224 */ /* 0x000fe400078e00ff */
[----:B------:R-:W-:Y:S02]  /*04f0*/  IMAD.MOV.U32 R13, RZ, RZ, RZ ;  /* 0x000000ffff0d7224 */ /* 0x000fe400078e00ff */
[----:B------:R-:W-:Y:S01]  /*0500*/  IMAD.IADD R12, R9, 0x1, R11 ;  /* 0x00000001090c7824 */ /* 0x000fe200078e020b */
[----:B------:R-:W-:Y:S05]  /*0510*/  @!P0 BRA `(.L_x_7) ;  /* 0x00000ec000008947 */ /* 0x000fea0003800000 */
[----:B------:R-:W-:Y:S01]  /*0520*/  ISETP.GT.AND P0, PT, R6, RZ, PT ;  /* 0x000000ff0600720c */ /* 0x000fe20003f04270 */
[----:B------:R-:W-:Y:S02]  /*0530*/  IMAD.MOV.U32 R19, RZ, RZ, RZ ;  /* 0x000000ffff137224 */ /* 0x000fe400078e00ff */
[----:B------:R-:W-:-:S09]  /*0540*/  IMAD.MOV.U32 R11, RZ, RZ, R6 ;  /* 0x000000ffff0b7224 */ /* 0x000fd200078e0006 */
[----:B------:R-:W-:Y:S05]  /*0550*/  @!P0 BRA `(.L_x_8) ;  /* 0x00000c5000008947 */ /* 0x000fea0003800000 */
[----:B------:R-:W-:Y:S02]  /*0560*/  ISETP.GT.AND P1, PT, R11, 0xc, PT ;  /* 0x0000000c0b00780c */ /* 0x000fe40003f24270 */
[----:B------:R-:W-:-:S10]  /*0570*/  PLOP3.LUT P0, PT, PT, PT, PT, 0x80, 0x0 ;  /* 0x000000000000781c */ /* 0x000fd40003f0f070 */
[----:B------:R-:W-:Y:S05]  /*0580*/  @!P1 BRA `(.L_x_9) ;  /* 0x000007e000009947 */ /* 0x000fea0003800000 */
[----:B------:R-:W-:Y:S02]  /*0590*/  PLOP3.LUT P0, PT, PT, PT, PT, 0x8, 0x0 ;  /* 0x000000000000781c */ /* 0x000fe40003f0e170 */
.L_x_10:
[C---:B------:R-:W-:Y:S01]  /*05a0*/  IMAD R14, R13.reuse, c[0x0][0x180], RZ ;  /* 0x000060000d0e7a24 */ /* 0x040fe200078e02ff */
[----:B------:R-:W-:-:S04]  /*05b0*/  IADD3 R17, P2, R13, R8, RZ ;  /* 0x000000080d117210 */ /* 0x000fc80007f5e0ff */
[C---:B------:R-:W-:Y:S02]  /*05c0*/  IADD3 R15, P1, R14.reuse, R10, RZ ;  /* 0x0000000a0e0f7210 */ /* 0x040fe40007f3e0ff */
[----:B------:R-:W-:Y:S02]  /*05d0*/  LEA.HI.X.SX32 R24, R13, R12, 0x1, P2 ;  /* 0x0000000c0d187211 */ /* 0x000fe400010f0eff */
[----:B------:R-:W-:Y:S02]  /*05e0*/  LEA.HI.X.SX32 R22, R14, R7, 0x1, P1 ;  /* 0x000000070e167211 */ /* 0x000fe400008f0eff */
[----:B------:R-:W-:Y:S02]  /*05f0*/  LEA R16, P2, R17, c[0x0][0x160], 0x2 ;  /* 0x0000580011107a11 */ /* 0x000fe400078410ff */
[----:B------:R-:W-:Y:S02]  /*0600*/  LEA R14, P1, R15, c[0x0][0x168], 0x2 ;  /* 0x00005a000f0e7a11 */ /* 0x000fe400078210ff */
[----:B------:R-:W-:-:S02]  /*0610*/  LEA.HI.X R17, R17, c[0x0][0x164], R24, 0x2, P2 ;  /* 0x0000590011117a11 */ /* 0x000fc400010f1418 */
[----:B------:R-:W-:-:S06]  /*0620*/  LEA.HI.X R15, R15, c[0x0][0x16c], R22, 0x2, P1 ;  /* 0x00005b000f0f7a11 */ /* 0x000fcc00008f1416 */
[----:B--2---:R-:W2:Y:S04]  /*0630*/  LDG.E.SYS R21, [R16] ;  /* 0x0000000010157381 */ /* 0x004ea800001ee900 */
[----:B------:R-:W2:Y:S01]  /*0640*/  LDG.E.SYS R24, [R14] ;  /* 0x000000000e187381 */ /* 0x000ea200001ee900 */
[----:B------:R-:W-:-:S04]  /*0650*/  IADD3 R22, P1, R14, UR9, RZ ;  /* 0x000000090e167c10 */ /* 0x000fc8000ff3e0ff */
[----:B------:R-:W-:Y:S01]  /*0660*/  IADD3.X R23, R15, UR10, RZ, P1, !PT ;  /* 0x0000000a0f177c10 */ /* 0x000fe20008ffe4ff */
[----:B--2---:R-:W-:-:S08]  /*0670*/  IMAD R21, R24, R21, R19 ;  /* 0x0000001518157224 */ /* 0x004fd000078e0213 */
[----:B------:R1:W-:Y:S04]  /*0680*/  STG.E.SYS [R2], R21 ;  /* 0x0000001502007386 */ /* 0x0003e8000010e900 */
[----:B------:R-:W2:Y:S04]  /*0690*/  LDG.E.SYS R26, [R22] ;  /* 0x00000000161a7381 */ /* 0x000ea800001ee900 */
[----:B------:R-:W2:Y:S01]  /*06a0*/  LDG.E.SYS R19, [R16+0x4] ;  /* 0x0000040010137381 */ /* 0x000ea200001ee900 */
[----:B------:R-:W-:-:S04]  /*06b0*/  IADD3 R24, P1, R22, UR9, RZ ;  /* 0x0000000916187c10 */ /* 0x000fc8000ff3e0ff */
[----:B------:R-:W-:Y:S01]  /*06c0*/  IADD3.X R25, R23, UR10, RZ, P1, !PT ;  /* 0x0000000a17197c10 */ /* 0x000fe20008ffe4ff */
[----:B--2---:R-:W-:-:S08]  /*06d0*/  IMAD R19, R26, R19, R21 ;  /* 0x000000131a137224 */ /* 0x004fd000078e0215 */
[----:B------:R2:W-:Y:S04]  /*06e0*/  STG.E.SYS [R2], R19 ;  /* 0x0000001302007386 */ /* 0x0005e8000010e900 */
[----:B------:R-:W3:Y:S04]  /*06f0*/  LDG.E.SYS R14, [R24] ;  /* 0x00000000180e7381 */ /* 0x000ee800001ee900 */
[----:B------:R-:W3:Y:S01]  /*0700*/  LDG.E.SYS R15, [R16+0x8] ;  /* 0x00000800100f7381 */ /* 0x000ee200001ee900 */
[----:B------:R-:W-:Y:S02]  /*0710*/  UMOV UR4, UR9 ;  /* 0x0000000900047c82 */ /* 0x000fe40008000000 */
[----:B------:R-:W-:Y:S01]  /*0720*/  UMOV UR5, UR10 ;  /* 0x0000000a00057c82 */ /* 0x000fe20008000000 */
[----:B-1----:R-:W-:Y:S01]  /*0730*/  IADD3 R21, R13, 0x4, RZ ;  /* 0x000000040d157810 */ /* 0x002fe20007ffe0ff */
[----:B---3--:R-:W-:-:S08]  /*0740*/  IMAD R27, R14, R15, R19 ;  /* 0x0000000f0e1b7224 */ /* 0x008fd000078e0213 */
[----:B------:R1:W-:Y:S04]  /*0750*/  STG.E.SYS [R2], R27 ;  /* 0x0000001b02007386 */ /* 0x0003e8000010e900 */
[----:B------:R-:W1:Y:S04]  /*0760*/  LDG.E.SYS R26, [R24.64+UR4] ;  /* 0x00000004181a7981 */ /* 0x000e68000c1ee900 */
[----:B------:R-:W1:Y:S01]  /*0770*/  LDG.E.SYS R15, [R16+0xc] ;  /* 0x00000c00100f7381 */ /* 0x000e6200001ee900 */
[C---:B------:R-:W-:Y:S01]  /*0780*/  IMAD R22, R21.reuse, c[0x0][0x180], RZ ;  /* 0x0000600015167a24 */ /* 0x040fe200078e02ff */
[----:B------:R-:W-:-:S04]  /*0790*/  IADD3 R23, P2, R21, R8, RZ ;  /* 0x0000000815177210 */ /* 0x000fc80007f5e0ff */
[C---:B--2---:R-:W-:Y:S02]  /*07a0*/  IADD3 R19, P1, R22.reuse, R10, RZ ;  /* 0x0000000a16137210 */ /* 0x044fe40007f3e0ff */
[----:B------:R-:W-:Y:S02]  /*07b0*/  LEA.HI.X.SX32 R30, R21, R12, 0x1, P2 ;  /* 0x0000000c151e7211 */ /* 0x000fe400010f0eff */
[----:B------:R-:W-:Y:S02]  /*07c0*/  LEA R14, P2, R23, c[0x0][0x160], 0x2 ;  /* 0x00005800170e7a11 */ /* 0x000fe400078410ff */
[----:B------:R-:W-:Y:S02]  /*07d0*/  LEA.HI.X.SX32 R28, R22, R7, 0x1, P1 ;  /* 0x00000007161c7211 */ /* 0x000fe400008f0eff */
[----:B------:R-:W-:Y:S01]  /*07e0*/  LEA R22, P1, R19, c[0x0][0x168], 0x2 ;  /* 0x00005a0013167a11 */ /* 0x000fe200078210ff */
[----:B-1----:R-:W-:Y:S01]  /*07f0*/  IMAD R27, R26, R15, R27 ;  /* 0x0000000f1a1b7224 */ /* 0x002fe200078e021b */
[----:B------:R-:W-:-:S02]  /*0800*/  LEA.HI.X R15, R23, c[0x0][0x164], R30, 0x2, P2 ;  /* 0x00005900170f7a11 */ /* 0x000fc400010f141e */
[----:B------:R-:W-:-:S05]  /*0810*/  LEA.HI.X R23, R19, c[0x0][0x16c], R28, 0x2, P1 ;  /* 0x00005b0013177a11 */ /* 0x000fca00008f141c */
[----:B------:R-:W-:Y:S04]  /*0820*/  STG.E.SYS [R2], R27 ;  /* 0x0000001b02007386 */ /* 0x000fe8000010e900 */
[----:B------:R-:W2:Y:S04]  /*0830*/  LDG.E.SYS R24, [R22] ;  /* 0x0000000016187381 */ /* 0x000ea800001ee900 */
[----:B------:R-:W2:Y:S01]  /*0840*/  LDG.E.SYS R17, [R14] ;  /* 0x000000000e117381 */ /* 0x000ea200001ee900 */
[----:B------:R-:W-:Y:S01]  /*0850*/  IADD3 R16, P1, R22, UR9, RZ ;  /* 0x0000000916107c10 */ /* 0x000fe2000ff3e0ff */
[----:B--2---:R-:W-:-:S03]  /*0860*/  IMAD R19, R24, R17, R27 ;  /* 0x0000001118137224 */ /* 0x004fc600078e021b */
[----:B------:R-:W-:-:S05]  /*0870*/  IADD3.X R17, R23, UR10, RZ, P1, !PT ;  /* 0x0000000a17117c10 */ /* 0x000fca0008ffe4ff */
        /* <DEDUP_REMOVED lines=68> */
[----:B------:R-:W3:Y:S02]  /*0cc0*/  LDG.E.SYS R23, [R14+0x8] ;  /* 0x000008000e177381 */ /* 0x000ee400001ee900 */
[----:B---3--:R-:W-:-:S08]  /*0cd0*/  IMAD R23, R22, R23, R21 ;  /* 0x0000001716177224 */ /* 0x008fd000078e0215 */
[----:B------:R2:W-:Y:S04]  /*0ce0*/  STG.E.SYS [R2], R23 ;  /* 0x0000001702007386 */ /* 0x0005e8000010e900 */
[----:B------:R-:W3:Y:S04]  /*0cf0*/  LDG.E.SYS R16, [R24.64+UR4] ;  /* 0x0000000418107981 */ /* 0x000ee8000c1ee900 */
[----:B-1----:R-:W3:Y:S01]  /*0d00*/  LDG.E.SYS R19, [R14+0xc] ;  /* 0x00000c000e137381 */ /* 0x002ee200001ee900 */
[----:B------:R-:W-:Y:S02]  /*0d10*/  IADD3 R11, R11, -0x10, RZ ;  /* 0xfffffff00b0b7810 */ /* 0x000fe40007ffe0ff */
[----:B------:R-:W-:-:S02]  /*0d20*/  IADD3 R13, R13, 0x10, RZ ;  /* 0x000000100d0d7810 */ /* 0x000fc40007ffe0ff */
[----:B------:R-:W-:Y:S01]  /*0d30*/  ISETP.GT.AND P1, PT, R11, 0xc, PT ;  /* 0x0000000c0b00780c */ /* 0x000fe20003f24270 */
[----:B---3--:R-:W-:-:S08]  /*0d40*/  IMAD R19, R16, R19, R23 ;  /* 0x0000001310137224 */ /* 0x008fd000078e0217 */
[----:B------:R2:W-:Y:S03]  /*0d50*/  STG.E.SYS [R2], R19 ;  /* 0x0000001302007386 */ /* 0x0005e6000010e900 */
[----:B------:R-:W-:Y:S05]  /*0d60*/  @P1 BRA `(.L_x_10) ;  /* 0xfffff83000001947 */ /* 0x000fea000383ffff */
.L_x_9:
[----:B------:R-:W-:-:S12]  /*0d70*/  ISETP.GT.AND P1, PT, R11, 0x4, PT ;  /* 0x000000040b00780c */ /* 0x000fd80003f24270 */
[----:B------:R-:W-:Y:S05]  /*0d80*/  @!P1 BRA `(.L_x_11) ;  /* 0x0000040000009947 */ /* 0x000fea0003800000 */
        /* <DEDUP_REMOVED lines=59> */
[----:B------:R-:W-:Y:S02]  /*1140*/  PLOP3.LUT P0, PT, PT, PT, PT, 0x8, 0x0 ;  /* 0x000000000000781c */ /* 0x000fe40003f0e170 */
[----:B------:R-:W-:-:S02]  /*1150*/  IADD3 R11, R11, -0x8, RZ ;  /* 0xfffffff80b0b7810 */ /* 0x000fc40007ffe0ff */
[----:B------:R-:W-:Y:S01]  /*1160*/  IADD3 R13, R13, 0x8, RZ ;  /* 0x000000080d0d7810 */ /* 0x000fe20007ffe0ff */
[----:B---3--:R-:W-:-:S08]  /*1170*/  IMAD R19, R16, R19, R23 ;  /* 0x0000001310137224 */ /* 0x008fd000078e0217 */
[----:B------:R2:W-:Y:S02]  /*1180*/  STG.E.SYS [R2], R19 ;  /* 0x0000001302007386 */ /* 0x0005e4000010e900 */
.L_x_11:
[----:B------:R-:W-:-:S12]  /*1190*/  ISETP.NE.OR P0, PT, R11, RZ, P0 ;  /* 0x000000ff0b00720c */ /* 0x000fd80000705670 */
[----:B------:R-:W-:Y:S05]  /*11a0*/  @!P0 BRA `(.L_x_7) ;  /* 0x0000023000008947 */ /* 0x000fea0003800000 */
.L_x_8:
        /* <DEDUP_REMOVED lines=21> */
[----:B------:R-:W2:Y:S04]  /*1300*/  LDG.E.SYS R16, [R24] ;  /* 0x0000000018107381 */ /* 0x000ea800001ee900 */
[----:B------:R-:W2:Y:S01]  /*1310*/  LDG.E.SYS R17, [R14+0x8] ;  /* 0x000008000e117381 */ /* 0x000ea200001ee900 */
[----:B------:R-:W-:Y:S02]  /*1320*/  UMOV UR4, UR9 ;  /* 0x0000000900047c82 */ /* 0x000fe40008000000 */
[----:B------:R-:W-:Y:S01]  /*1330*/  UMOV UR5, UR10 ;  /* 0x0000000a00057c82 */ /* 0x000fe20008000000 */
[----:B--2---:R-:W-:-:S08]  /*1340*/  IMAD R17, R16, R17, R27 ;  /* 0x0000001110117224 */ /* 0x004fd000078e021b */
[----:B------:R1:W-:Y:S04]  /*1350*/  STG.E.SYS [R2], R17 ;  /* 0x0000001102007386 */ /* 0x0003e8000010e900 */
[----:B------:R-:W2:Y:S04]  /*1360*/  LDG.E.SYS R16, [R24.64+UR4] ;  /* 0x0000000418107981 */ /* 0x000ea8000c1ee900 */
[----:B------:R-:W2:Y:S01]  /*1370*/  LDG.E.SYS R19, [R14+0xc] ;  /* 0x00000c000e137381 */ /* 0x000ea200001ee900 */
[----:B------:R-:W-:Y:S02]  /*1380*/  IADD3 R11, R11, -0x4, RZ ;  /* 0xfffffffc0b0b7810 */ /* 0x000fe40007ffe0ff */
[----:B------:R-:W-:-:S02]  /*1390*/  IADD3 R13, R13, 0x4, RZ ;  /* 0x000000040d0d7810 */ /* 0x000fc40007ffe0ff */
[----:B------:R-:W-:Y:S01]  /*13a0*/  ISETP.NE.AND P0, PT, R11, RZ, PT ;  /* 0x000000ff0b00720c */ /* 0x000fe20003f05270 */
[----:B--2---:R-:W-:-:S08]  /*13b0*/  IMAD R19, R16, R19, R17 ;  /* 0x0000001310137224 */ /* 0x004fd000078e0211 */
[----:B------:R1:W-:Y:S03]  /*13c0*/  STG.E.SYS [R2], R19 ;  /* 0x0000001302007386 */ /* 0x0003e6000010e900 */
[----:B01----:R-:W-:Y:S05]  /*13d0*/  @P0 BRA `(.L_x_8) ;  /* 0xfffffdd000000947 */ /* 0x003fea000383ffff */
.L_x_7:
[----:B------:R-:W-:-:S12]  /*13e0*/  ISETP.NE.AND P0, PT, R18, RZ, PT ;  /* 0x000000ff1200720c */ /* 0x000fd80003f05270 */
[----:B------:R-:W-:Y:S05]  /*13f0*/  @!P0 BRA `(.L_x_12) ;  /* 0x0000023000008947 */ /* 0x000fea0003800000 */
[C---:B------:R-:W-:Y:S01]  /*1400*/  IMAD R15, R13.reuse, c[0x0][0x180], RZ ;  /* 0x000060000d0f7a24 */ /* 0x040fe200078e02ff */
[----:B------:R-:W-:-:S04]  /*1410*/  IADD3 R9, P0, R13, R8, RZ ;  /* 0x000000080d097210 */ /* 0x000fc80007f1e0ff */
[----:B------:R-:W-:Y:S02]  /*1420*/  IADD3 R11, P1, R15, R10, RZ ;  /* 0x0000000a0f0b7210 */ /* 0x000fe40007f3e0ff */
[----:B------:R-:W-:Y:S02]  /*1430*/  LEA.HI.X.SX32 R16, R13, R12, 0x1, P0 ;  /* 0x0000000c0d107211 */ /* 0x000fe400000f0eff */
[----:B------:R-:W-:Y:S02]  /*1440*/  LEA.HI.X.SX32 R14, R15, R7, 0x1, P1 ;  /* 0x000000070f0e7211 */ /* 0x000fe400008f0eff */
[----:B------:R-:W-:Y:S02]  /*1450*/  LEA R8, P0, R9, c[0x0][0x160], 0x2 ;  /* 0x0000580009087a11 */ /* 0x000fe400078010ff */
[----:B------:R-:W-:Y:S02]  /*1460*/  LEA R12, P1, R11, c[0x0][0x168], 0x2 ;  /* 0x00005a000b0c7a11 */ /* 0x000fe400078210ff */
[----:B------:R-:W-:-:S02]  /*1470*/  LEA.HI.X R9, R9, c[0x0][0x164], R16, 0x2, P0 ;  /* 0x0000590009097a11 */ /* 0x000fc400000f1410 */
[----:B------:R-:W-:-:S06]  /*1480*/  LEA.HI.X R13, R11, c[0x0][0x16c], R14, 0x2, P1 ;  /* 0x00005b000b0d7a11 */ /* 0x000fcc00008f140e */
[----:B------:R-:W3:Y:S04]  /*1490*/  LDG.E.SYS R11, [R8] ;  /* 0x00000000080b7381 */ /* 0x000ee800001ee900 */
[----:B------:R-:W3:Y:S01]  /*14a0*/  LDG.E.SYS R12, [R12] ;  /* 0x000000000c0c7381 */ /* 0x000ee200001ee900 */
[----:B------:R-:W-:Y:S01]  /*14b0*/  ISETP.NE.AND P0, PT, R18, 0x1, PT ;  /* 0x000000011200780c */ /* 0x000fe20003f05270 */
[----:B--23--:R-:W-:-:S08]  /*14c0*/  IMAD R19, R12, R11, R19 ;  /* 0x0000000b0c137224 */ /* 0x00cfd000078e0213 */
[----:B------:R1:W-:Y:S03]  /*14d0*/  STG.E.SYS [R2], R19 ;  /* 0x0000001302007386 */ /* 0x0003e6000010e900 */
[----:B------:R-:W-:Y:S05]  /*14e0*/  @!P0 BRA `(.L_x_12) ;  /* 0x0000014000008947 */ /* 0x000fea0003800000 */
[----:B------:R-:W-:-:S04]  /*14f0*/  IADD3 R15, R15, c[0x0][0x180], RZ ;  /* 0x000060000f0f7a10 */ /* 0x000fc80007ffe0ff */
[----:B------:R-:W-:-:S04]  /*1500*/  IADD3 R11, P0, R15, R10, RZ ;  /* 0x0000000a0f0b7210 */ /* 0x000fc80007f1e0ff */
[----:B------:R-:W-:Y:S02]  /*1510*/  LEA.HI.X.SX32 R14, R15, R7, 0x1, P0 ;  /* 0x000000070f0e7211 */ /* 0x000fe400000f0eff */
[----:B------:R-:W-:-:S04]  /*1520*/  LEA R12, P0, R11, c[0x0][0x168], 0x2 ;  /* 0x00005a000b0c7a11 */ /* 0x000fc800078010ff */
[----:B------:R-:W-:Y:S02]  /*1530*/  LEA.HI.X R13, R11, c[0x0][0x16c], R14, 0x2, P0 ;  /* 0x00005b000b0d7a11 */ /* 0x000fe400000f140e */
[----:B------:R-:W2:Y:S06]  /*1540*/  LDG.E.SYS R11, [R8+0x4] ;  /* 0x00000400080b7381 */ /* 0x000eac00001ee900 */
[----:B------:R-:W2:Y:S01]  /*1550*/  LDG.E.SYS R12, [R12] ;  /* 0x000000000c0c7381 */ /* 0x000ea200001ee900 */
[----:B------:R-:W-:Y:S01]  /*1560*/  ISETP.NE.AND P0, PT, R18, 0x2, PT ;  /* 0x000000021200780c */ /* 0x000fe20003f05270 */
[----:B-12---:R-:W-:-:S08]  /*1570*/  IMAD R19, R12, R11, R19 ;  /* 0x0000000b0c137224 */ /* 0x006fd000078e0213 */
[----:B------:R1:W-:Y:S03]  /*1580*/  STG.E.SYS [R2], R19 ;  /* 0x0000001302007386 */ /* 0x0003e6000010e900 */
[----:B------:R-:W-:Y:S05]  /*1590*/  @!P0 BRA `(.L_x_12) ;  /* 0x0000009000008947 */ /* 0x000fea0003800000 */
[----:B------:R-:W-:Y:S01]  /*15a0*/  IADD3 R11, R15, c[0x0][0x180], RZ ;  /* 0x000060000f0b7a10 */ /* 0x000fe20007ffe0ff */
[----:B------:R-:W2:Y:S03]  /*15b0*/  LDG.E.SYS R9, [R8+0x8] ;  /* 0x0000080008097381 */ /* 0x000ea600001ee900 */
[----:B------:R-:W-:-:S04]  /*15c0*/  IADD3 R12, P0, R11, R10, RZ ;  /* 0x0000000a0b0c7210 */ /* 0x000fc80007f1e0ff */
[----:B------:R-:W-:Y:S02]  /*15d0*/  LEA.HI.X.SX32 R7, R11, R7, 0x1, P0 ;  /* 0x000000070b077211 */ /* 0x000fe400000f0eff */
[----:B------:R-:W-:-:S04]  /*15e0*/  LEA R10, P0, R12, c[0x0][0x168], 0x2 ;  /* 0x00005a000c0a7a11 */ /* 0x000fc800078010ff */
[----:B------:R-:W-:-:S08]  /*15f0*/  LEA.HI.X R11, R12, c[0x0][0x16c], R7, 0x2, P0 ;  /* 0x00005b000c0b7a11 */ /* 0x000fd000000f1407 */
[----:B------:R-:W2:Y:S02]  /*1600*/  LDG.E.SYS R10, [R10] ;  /* 0x000000000a0a7381 */ /* 0x000ea400001ee900 */
[----:B--2---:R-:W-:-:S08]  /*1610*/  IMAD R7, R10, R9, R19 ;  /* 0x000000090a077224 */ /* 0x004fd000078e0213 */
[----:B------:R2:W-:Y:S02]  /*1620*/  STG.E.SYS [R2], R7 ;  /* 0x0000000702007386 */ /* 0x0005e4000010e900 */
.L_x_12:
[----:B------:R-:W-:-:S05]  /*1630*/  IADD3 R4, P0, R4, UR7, RZ ;  /* 0x0000000704047c10 */ /* 0x000fca000ff1e0ff */
[----:B------:R-:W-:Y:S01]  /*1640*/  IMAD.X R5, RZ, RZ, R5, P0 ;  /* 0x000000ffff057224 */ /* 0x000fe200000e0605 */
[----:B------:R-:W-:-:S04]  /*1650*/  ISETP.GE.U32.AND P0, PT, R4, UR6, PT ;  /* 0x0000000604007c0c */ /* 0x000fc8000bf06070 */
[----:B------:R-:W-:-:S12]  /*1660*/  ISETP.GE.U32.AND.EX P0, PT, R5, UR11, PT, P0 ;  /* 0x0000000b05007c0c */ /* 0x000fd8000bf06100 */
[----:B------:R-:W-:Y:S05]  /*1670*/  @!P0 BRA `(.L_x_13) ;  /* 0xffffeba000008947 */ /* 0x000fea000383ffff */
[----:B------:R-:W-:Y:S05]  /*1680*/  EXIT ;  /* 0x000000000000794d */ /* 0x000fea0003800000 */
        .weak           $__internal_0_$__cuda_sm20_div_u64
        .type           $__internal_0_$__cuda_sm20_div_u64,@function
        .size           $__internal_0_$__cuda_sm20_div_u64,(.L_x_15 - $__internal_0_$__cuda_sm20_div_u64)
$__internal_0_$__cuda_sm20_div_u64:
[----:B------:R-:W-:Y:S02]  /*1690*/  ULDC UR4, c[0x0][0x180] ;  /* 0x0000600000047ab9 */ /* 0x000fe40000000800 */
[----:B------:R-:W-:Y:S02]  /*16a0*/  UMOV UR5, UR8 ;  /* 0x0000000800057c82 */ /* 0x000fe40008000000 */
[----:B------:R-:W0:Y:S08]  /*16b0*/  I2F.U64.RP R7, UR4 ;  /* 0x0000000400077d12 */ /* 0x000e300008309000 */
[----:B0-----:R-:W0:Y:S02]  /*16c0*/  MUFU.RCP R7, R7 ;  /* 0x0000000700077308 */ /* 0x001e240000001000 */
[----:B0-----:R-:W-:-:S06]  /*16d0*/  IADD3 R10, R7, 0x1ffffffe, RZ ;  /* 0x1ffffffe070a7810 */ /* 0x001fcc0007ffe0ff */
[----:B------:R-:W0:Y:S02]  /*16e0*/  F2I.U64.TRUNC R10, R10 ;  /* 0x0000000a000a7311 */ /* 0x000e24000020d800 */
[----:B0-----:R-:W-:-:S04]  /*16f0*/  IMAD.WIDE.U32 R12, R10, c[0x0][0x180], RZ ;  /* 0x000060000a0c7a25 */ /* 0x001fc800078e00ff */
[C---:B------:R-:W-:Y:S01]  /*1700*/  IMAD R9, R10.reuse, UR8, R13 ;  /* 0x000000080a097c24 */ /* 0x040fe2000f8e020d */
[----:B------:R-:W-:Y:S01]  /*1710*/  IADD3 R15, P0, RZ, -R12, RZ ;  /* 0x8000000cff0f7210 */ /* 0x000fe20007f1e0ff */
[----:B------:R-:W-:Y:S02]  /*1720*/  IMAD.MOV.U32 R13, RZ, RZ, R10 ;  /* 0x000000ffff0d7224 */ /* 0x000fe400078e000a */
[----:B------:R-:W-:Y:S02]  /*1730*/  IMAD R9, R11, c[0x0][0x180], R9 ;  /* 0x000060000b097a24 */ /* 0x000fe400078e0209 */
[----:B------:R-:W-:-:S04]  /*1740*/  IMAD.HI.U32 R12, R10, R15, RZ ;  /* 0x0000000f0a0c7227 */ /* 0x000fc800078e00ff */
[----:B------:R-:W-:-:S04]  /*1750*/  IMAD.X R9, RZ, RZ, ~R9, P0 ;  /* 0x000000ffff097224 */ /* 0x000fc800000e0e09 */
[----:B------:R-:W-:-:S04]  /*1760*/  IMAD.WIDE.U32 R12, P0, R10, R9, R12 ;  /* 0x000000090a0c7225 */ /* 0x000fc8000780000c */
[C---:B------:R-:W-:Y:S02]  /*1770*/  IMAD R17, R11.reuse, R9, RZ ;  /* 0x000000090b117224 */ /* 0x040fe400078e02ff */
[----:B------:R-:W-:-:S04]  /*1780*/  IMAD.HI.U32 R12, P1, R11, R15, R12 ;  /* 0x0000000f0b0c7227 */ /* 0x000fc8000782000c */
[----:B------:R-:W-:Y:S01]  /*1790*/  IMAD.HI.U32 R7, R11, R9, RZ ;  /* 0x000000090b077227 */ /* 0x000fe200078e00ff */
[----:B------:R-:W-:-:S03]  /*17a0*/  IADD3 R13, P2, R17, R12, RZ ;  /* 0x0000000c110d7210 */ /* 0x000fc60007f5e0ff */
[----:B------:R-:W-:Y:S02]  /*17b0*/  IMAD.X R7, R7, 0x1, R11, P0 ;  /* 0x0000000107077824 */ /* 0x000fe400000e060b */
[----:B------:R-:W-:-:S03]  /*17c0*/  IMAD.WIDE.U32 R10, R13, c[0x0][0x180], RZ ;  /* 0x000060000d0a7a25 */ /* 0x000fc600078e00ff */
[----:B------:R-:W-:Y:S01]  /*17d0*/  IADD3.X R7, RZ, RZ, R7, P2, P1 ;  /* 0x000000ffff077210 */ /* 0x000fe200017e2407 */
[----:B------:R-:W-:Y:S01]  /*17e0*/  IMAD R12, R13, UR8, R11 ;  /* 0x000000080d0c7c24 */ /* 0x000fe2000f8e020b */
[----:B------:R-:W-:-:S03]  /*17f0*/  IADD3 R11, P0, RZ, -R10, RZ ;  /* 0x8000000aff0b7210 */ /* 0x000fc60007f1e0ff */
        /* <DEDUP_REMOVED lines=9> */
[----:B------:R-:W-:-:S03]  /*1890*/  IMAD.HI.U32 R10, R9, R4, RZ ;  /* 0x00000004090a7227 */ /* 0x000fc600078e00ff */
[----:B------:R-:W-:Y:S01]  /*18a0*/  IADD3.X R7, RZ, RZ, R7, P2, P1 ;  /* 0x000000ffff077210 */ /* 0x000fe200017e2407 */
[----:B------:R-:W-:-:S04]  /*18b0*/  IMAD.MOV.U32 R11, RZ, RZ, RZ ;  /* 0x000000ffff0b7224 */ /* 0x000fc800078e00ff */
[----:B------:R-:W-:-:S04]  /*18c0*/  IMAD.WIDE.U32 R10, R9, R5, R10 ;  /* 0x00000005090a7225 */ /* 0x000fc800078e000a */
[C---:B------:R-:W-:Y:S02]  /*18d0*/  IMAD R12, R7.reuse, R5, RZ ;  /* 0x00000005070c7224 */ /* 0x040fe400078e02ff */
[----:B------:R-:W-:-:S04]  /*18e0*/  IMAD.HI.U32 R9, P0, R7, R4, R10 ;  /* 0x0000000407097227 */ /* 0x000fc8000780000a */
[----:B------:R-:W-:Y:S01]  /*18f0*/  IMAD.HI.U32 R7, R7, R5, RZ ;  /* 0x0000000507077227 */ /* 0x000fe200078e00ff */
[----:B------:R-:W-:-:S03]  /*1900*/  IADD3 R9, P1, R12, R9, RZ ;  /* 0x000000090c097210 */ /* 0x000fc60007f3e0ff */
[----:B------:R-:W-:Y:S02]  /*1910*/  IMAD.X R7, RZ, RZ, R7, P0 ;  /* 0x000000ffff077224 */ /* 0x000fe400000e0607 */
[----:B------:R-:W-:-:S04]  /*1920*/  IMAD.WIDE.U32 R10, R9, c[0x0][0x180], RZ ;  /* 0x00006000090a7a25 */ /* 0x000fc800078e00ff */
[----:B------:R-:W-:Y:S01]  /*1930*/  IMAD.X R7, RZ, RZ, R7, P1 ;  /* 0x000000ffff077224 */ /* 0x000fe200008e0607 */
[----:B------:R-:W-:Y:S01]  /*1940*/  IADD3 R14, P1, -R10, R4, RZ ;  /* 0x000000040a0e7210 */ /* 0x000fe20007f3e1ff */
[----:B------:R-:W-:-:S03]  /*1950*/  IMAD R12, R9, UR8, R11 ;  /* 0x00000008090c7c24 */ /* 0x000fc6000f8e020b */
[C---:B------:R-:W-:Y:S01]  /*1960*/  ISETP.GE.U32.AND P0, PT, R14.reuse, c[0x0][0x180], PT ;  /* 0x000060000e007a0c */ /* 0x040fe20003f06070 */
[----:B------:R-:W-:Y:S01]  /*1970*/  IMAD R12, R7, c[0x0][0x180], R12 ;  /* 0x00006000070c7a24 */ /* 0x000fe200078e020c */
[----:B------:R-:W-:-:S03]  /*1980*/  IADD3 R11, P2, R14, -c[0x0][0x180], RZ ;  /* 0x800060000e0b7a10 */ /* 0x000fc60007f5e0ff */
[----:B------:R-:W-:Y:S01]  /*1990*/  IMAD.X R16, R5, 0x1, ~R12, P1 ;  /* 0x0000000105107824 */ /* 0x000fe200008e0e0c */
[----:B------:R-:W-:-:S04]  /*19a0*/  IADD3 R10, P1, R9, 0x1, RZ ;  /* 0x00000001090a7810 */ /* 0x000fc80007f3e0ff */
[C---:B------:R-:W-:Y:S01]  /*19b0*/  ISETP.GE.U32.AND.EX P0, PT, R16.reuse, UR8, PT, P0 ;  /* 0x0000000810007c0c */ /* 0x040fe2000bf06100 */
[----:B------:R-:W-:Y:S01]  /*19c0*/  IMAD.X R12, RZ, RZ, R7, P1 ;  /* 0x000000ffff0c7224 */ /* 0x000fe200008e0607 */
[----:B------:R-:W-:Y:S02]  /*19d0*/  IADD3.X R13, R16, ~UR8, RZ, P2, !PT ;  /* 0x80000008100d7c10 */ /* 0x000fe400097fe4ff */
[----:B------:R-:W-:Y:S02]  /*19e0*/  SEL R11, R11, R14, P0 ;  /* 0x0000000e0b0b7207 */ /* 0x000fe40000000000 */
[----:B------:R-:W-:Y:S02]  /*19f0*/  SEL R9, R10, R9, P0 ;  /* 0x000000090a097207 */ /* 0x000fe40000000000 */
[----:B------:R-:W-:Y:S02]  /*1a00*/  SEL R13, R13, R16, P0 ;  /* 0x000000100d0d7207 */ /* 0x000fe40000000000 */
[----:B------:R-:W-:-:S02]  /*1a10*/  SEL R10, R12, R7, P0 ;  /* 0x000000070c0a7207 */ /* 0x000fc40000000000 */
[----:B------:R-:W-:Y:S02]  /*1a20*/  ISETP.GE.U32.AND P0, PT, R11, c[0x0][0x180], PT ;  /* 0x000060000b007a0c */ /* 0x000fe40003f06070 */
[----:B------:R-:W-:Y:S02]  /*1a30*/  IADD3 R12, P2, R9, 0x1, RZ ;  /* 0x00000001090c7810 */ /* 0x000fe40007f5e0ff */
[----:B------:R-:W-:Y:S02]  /*1a40*/  ISETP.GE.U32.AND.EX P0, PT, R13, UR8, PT, P0 ;  /* 0x000000080d007c0c */ /* 0x000fe4000bf06100 */
[----:B------:R-:W-:Y:S01]  /*1a50*/  ISETP.NE.U32.AND P1, PT, RZ, c[0x0][0x180], PT ;  /* 0x00006000ff007a0c */ /* 0x000fe20003f25070 */
[----:B------:R-:W-:Y:S01]  /*1a60*/  IMAD.X R13, RZ, RZ, R10, P2 ;  /* 0x000000ffff0d7224 */ /* 0x000fe200010e060a */
[----:B------:R-:W-:Y:S01]  /*1a70*/  SEL R12, R12, R9, P0 ;  /* 0x000000090c0c7207 */ /* 0x000fe20000000000 */
[----:B------:R-:W-:Y:S01]  /*1a80*/  IMAD.MOV.U32 R9, RZ, RZ, 0x0 ;  /* 0x00000000ff097424 */ /* 0x000fe200078e00ff */
[----:B------:R-:W-:-:S02]  /*1a90*/  ISETP.NE.AND.EX P1, PT, RZ, UR8, PT, P1 ;  /* 0x00000008ff007c0c */ /* 0x000fc4000bf25310 */
[----:B------:R-:W-:Y:S02]  /*1aa0*/  SEL R13, R13, R10, P0 ;  /* 0x0000000a0d0d7207 */ /* 0x000fe40000000000 */
[----:B------:R-:W-:Y:S02]  /*1ab0*/  SEL R12, R12, 0xffffffff, P1 ;  /* 0xffffffff0c0c7807 */ /* 0x000fe40000800000 */
[----:B------:R-:W-:Y:S01]  /*1ac0*/  SEL R13, R13, 0xffffffff, P1 ;  /* 0xffffffff0d0d7807 */ /* 0x000fe20000800000 */
[----:B------:R-:W-:Y:S07]  /*1ad0*/  RET.REL.NODEC R8 `(_Z12matrixMulGPUPiS_S_iii) ;  /* 0xffffe52008007950 */ /* 0x000fee0003c3ffff */
.L_x_14:
[----:B------:R-:W-:-:S00]  /*1ae0*/  BRA `(.L_x_14) ;  /* 0xfffffff000007947 */ /* 0x000fc0000383ffff */
[----:B------:R-:W-:-:S00]  /*1af0*/  NOP ;  /* 0x0000000000007918 */ /* 0x000fc00000000000 */
.L_x_15:
